//
// Generated by NVIDIA NVVM Compiler
//
// Compiler Build ID: CL-36424714
// Cuda compilation tools, release 13.0, V13.0.88
// Based on NVVM 20.0.0
//

.version 9.0
.target sm_100
.address_size 64

	// .globl	_Z8cuda_mulPiii

.visible .entry _Z8cuda_mulPiii(
	.param .u64 .ptr .align 1 _Z8cuda_mulPiii_param_0,
	.param .u32 _Z8cuda_mulPiii_param_1,
	.param .u32 _Z8cuda_mulPiii_param_2
)
{
	.reg .b32 	%r<4>;
	.reg .b64 	%rd<3>;

	ld.param.u64 	%rd1, [_Z8cuda_mulPiii_param_0];
	ld.param.u32 	%r1, [_Z8cuda_mulPiii_param_1];
	ld.param.u32 	%r2, [_Z8cuda_mulPiii_param_2];
	cvta.to.global.u64 	%rd2, %rd1;
	mul.lo.s32 	%r3, %r2, %r1;
	st.global.u32 	[%rd2], %r3;
	ret;

}


// ===== COMPILED SASS (sm_100) =====

	.target	sm_100

	.elftype	@"ET_EXEC"


//--------------------- .note.nv.tkinfo           --------------------------
	.section	.note.nv.tkinfo,"",@"SHT_NOTE"
	.sectionflags	@"SHF_NOTE_NV_TKINFO"
	.tkinfo
        /*0018*/ 	.word	0x00000002
        /*0030*/ 	.string	""
        /*0030*/ 	.string	"ptxas"
        /*0030*/ 	.string	"Cuda compilation tools, release 13.0, V13.0.88"
        /*0030*/ 	.string	"Build cuda_13.0.r13.0/compiler.36424714_0"
        /*0030*/ 	.string	"-arch sm_100 -m 64 "



//--------------------- .note.nv.cuinfo           --------------------------
	.section	.note.nv.cuinfo,"",@"SHT_NOTE"
	.sectionflags	@"SHF_NOTE_NV_CUINFO"
        /*0018*/ 	.short	0x0002
        /*001a*/ 	.short	0x0064
        /*001c*/ 	.short	0x0082
	.zero		2


//--------------------- .nv.info                  --------------------------
	.section	.nv.info,"",@"SHT_CUDA_INFO"
	.align	4


	//----- nvinfo : EIATTR_REGCOUNT
	.align		4
        /*0000*/ 	.byte	0x04, 0x2f
        /*0002*/ 	.short	(.L_1 - .L_0)
	.align		4
.L_0:
        /*0004*/ 	.word	index@(_Z8cuda_mulPiii)
        /*0008*/ 	.word	0x00000008


	//----- nvinfo : EIATTR_FRAME_SIZE
	.align		4
.L_1:
        /*000c*/ 	.byte	0x04, 0x11
        /*000e*/ 	.short	(.L_3 - .L_2)
	.align		4
.L_2:
        /*0010*/ 	.word	index@(_Z8cuda_mulPiii)
        /*0014*/ 	.word	0x00000000


	//----- nvinfo : EIATTR_MIN_STACK_SIZE
	.align		4
.L_3:
        /*0018*/ 	.byte	0x04, 0x12
        /*001a*/ 	.short	(.L_5 - .L_4)
	.align		4
.L_4:
        /*001c*/ 	.word	index@(_Z8cuda_mulPiii)
        /*0020*/ 	.word	0x00000000
.L_5:


//--------------------- .nv.compat                --------------------------
	.section	.nv.compat,"",@"SHT_CUDA_COMPAT_INFO"
	.align	4
        /*0000*/ 	.byte	0x02, 0x09, 0x00, 0x00, 0x02, 0x02, 0x01, 0x00, 0x02, 0x05, 0x05, 0x00, 0x03, 0x07, 0x01, 0x01
        /*0010*/ 	.byte	0x02, 0x03, 0x00, 0x00, 0x02, 0x06, 0x01, 0x00, 0x04, 0x0b, 0x08, 0x00, 0x09, 0x00, 0x00, 0x00
        /*0020*/ 	.byte	0x00, 0x00, 0x00, 0x00


//--------------------- .nv.info._Z8cuda_mulPiii  --------------------------
	.section	.nv.info._Z8cuda_mulPiii,"",@"SHT_CUDA_INFO"
	.sectionflags	@""
	.align	4


	//----- nvinfo : EIATTR_CUDA_API_VERSION
	.align		4
        /*0000*/ 	.byte	0x04, 0x37
        /*0002*/ 	.short	(.L_7 - .L_6)
.L_6:
        /*0004*/ 	.word	0x00000082


	//----- nvinfo : EIATTR_KPARAM_INFO
	.align		4
.L_7:
        /*0008*/ 	.byte	0x04, 0x17
        /*000a*/ 	.short	(.L_9 - .L_8)
.L_8:
        /*000c*/ 	.word	0x00000000
        /*0010*/ 	.short	0x0002
        /*0012*/ 	.short	0x000c
        /*0014*/ 	.byte	0x00, 0xf0, 0x11, 0x00


	//----- nvinfo : EIATTR_KPARAM_INFO
	.align		4
.L_9:
        /*0018*/ 	.byte	0x04, 0x17
        /*001a*/ 	.short	(.L_11 - .L_10)
.L_10:
        /*001c*/ 	.word	0x00000000
        /*0020*/ 	.short	0x0001
        /*0022*/ 	.short	0x0008
        /*0024*/ 	.byte	0x00, 0xf0, 0x11, 0x00


	//----- nvinfo : EIATTR_KPARAM_INFO
	.align		4
.L_11:
        /*0028*/ 	.byte	0x04, 0x17
        /*002a*/ 	.short	(.L_13 - .L_12)
.L_12:
        /*002c*/ 	.word	0x00000000
        /*0030*/ 	.short	0x0000
        /*0032*/ 	.short	0x0000
        /*0034*/ 	.byte	0x00, 0xf5, 0x21, 0x00


	//----- nvinfo : EIATTR_SPARSE_MMA_MASK
	.align		4
.L_13:
        /*0038*/ 	.byte	0x03, 0x50
        /*003a*/ 	.short	0x0000


	//----- nvinfo : EIATTR_MAXREG_COUNT
	.align		4
        /*003c*/ 	.byte	0x03, 0x1b
        /*003e*/ 	.short	0x00ff


	//----- nvinfo : EIATTR_MERCURY_ISA_VERSION
	.align		4
        /*0040*/ 	.byte	0x03, 0x5f
        /*0042*/ 	.short	0x0101


	//----- nvinfo : EIATTR_VRC_CTA_INIT_COUNT
	.align		4
        /*0044*/ 	.byte	0x02, 0x4a
	.zero		1
	.zero		1


	//----- nvinfo : EIATTR_EXIT_INSTR_OFFSETS
	.align		4
        /*0048*/ 	.byte	0x04, 0x1c
        /*004a*/ 	.short	(.L_15 - .L_14)


	//   ....[0]....
.L_14:
        /*004c*/ 	.word	0x00000060


	//----- nvinfo : EIATTR_CBANK_PARAM_SIZE
	.align		4
.L_15:
        /*0050*/ 	.byte	0x03, 0x19
        /*0052*/ 	.short	0x0010


	//----- nvinfo : EIATTR_PARAM_CBANK
	.align		4
        /*0054*/ 	.byte	0x04, 0x0a
        /*0056*/ 	.short	(.L_17 - .L_16)
	.align		4
.L_16:
        /*0058*/ 	.word	index@(.nv.constant0._Z8cuda_mulPiii)
        /*005c*/ 	.short	0x0380
        /*005e*/ 	.short	0x0010


	//----- nvinfo : EIATTR_SW_WAR
	.align		4
.L_17:
        /*0060*/ 	.byte	0x04, 0x36
        /*0062*/ 	.short	(.L_19 - .L_18)
.L_18:
        /*0064*/ 	.word	0x00000008
.L_19:


//--------------------- .nv.callgraph             --------------------------
	.section	.nv.callgraph,"",@"SHT_CUDA_CALLGRAPH"
	.align	4
	.sectionentsize	8
	.align		4
        /*0000*/ 	.word	0x00000000
	.align		4
        /*0004*/ 	.word	0xffffffff
	.align		4
        /*0008*/ 	.word	0x00000000
	.align		4
        /*000c*/ 	.word	0xfffffffe
	.align		4
        /*0010*/ 	.word	0x00000000
	.align		4
        /*0014*/ 	.word	0xfffffffd
	.align		4
        /*0018*/ 	.word	0x00000000
	.align		4
        /*001c*/ 	.word	0xfffffffc


//--------------------- .text._Z8cuda_mulPiii     --------------------------
	.section	.text._Z8cuda_mulPiii,"ax",@progbits
	.align	128
        .global         _Z8cuda_mulPiii
        .type           _Z8cuda_mulPiii,@function
        .size           _Z8cuda_mulPiii,(.L_x_1 - _Z8cuda_mulPiii)
        .other          _Z8cuda_mulPiii,@"STO_CUDA_ENTRY STV_DEFAULT"
_Z8cuda_mulPiii:
.text._Z8cuda_mulPiii:
[----:B------:R-:W-:Y:S08]  /*0000*/  LDC R1, c[0x0][0x37c] ;  /* 0x0000df00ff017b82 */ /* 0x000ff00000000800 */
[----:B------:R-:W0:Y:S01]  /*0010*/  LDC.64 R4, c[0x0][0x388] ;  /* 0x0000e200ff047b82 */ /* 0x000e220000000a00 */
[----:B------:R-:W1:Y:S07]  /*0020*/  LDCU.64 UR4, c[0x0][0x358] ;  /* 0x00006b00ff0477ac */ /* 0x000e6e0008000a00 */
[----:B------:R-:W1:Y:S01]  /*0030*/  LDC.64 R2, c[0x0][0x380] ;  /* 0x0000e000ff027b82 */ /* 0x000e620000000a00 */
[----:B0-----:R-:W-:-:S05]  /*0040*/  IMAD R5, R5, R4, RZ ;  /* 0x0000000405057224 */ /* 0x001fca00078e02ff */
[----:B-1----:R-:W-:Y:S01]  /*0050*/  STG.E desc[UR4][R2.64], R5 ;  /* 0x0000000502007986 */ /* 0x002fe2000c101904 */
[----:B------:R-:W-:Y:S05]  /*0060*/  EXIT ;  /* 0x000000000000794d */ /* 0x000fea0003800000 */
.L_x_0:
[----:B------:R-:W-:-:S00]  /*0070*/  BRA `(.L_x_0) ;  /* 0xfffffffc00fc7947 */ /* 0x000fc0000383ffff */
[----:B------:R-:W-:-:S00]  /*0080*/  NOP ;  /* 0x0000000000007918 */ /* 0x000fc00000000000 */
[----:B------:R-:W-:-:S00]  /*0090*/  NOP ;  /* 0x0000000000007918 */ /* 0x000fc00000000000 */
[----:B------:R-:W-:-:S00]  /*00a0*/  NOP ;  /* 0x0000000000007918 */ /* 0x000fc00000000000 */
[----:B------:R-:W-:-:S00]  /*00b0*/  NOP ;  /* 0x0000000000007918 */ /* 0x000fc00000000000 */
[----:B------:R-:W-:-:S00]  /*00c0*/  NOP ;  /* 0x0000000000007918 */ /* 0x000fc00000000000 */
[----:B------:R-:W-:-:S00]  /*00d0*/  NOP ;  /* 0x0000000000007918 */ /* 0x000fc00000000000 */
[----:B------:R-:W-:-:S00]  /*00e0*/  NOP ;  /* 0x0000000000007918 */ /* 0x000fc00000000000 */
[----:B------:R-:W-:-:S00]  /*00f0*/  NOP ;  /* 0x0000000000007918 */ /* 0x000fc00000000000 */
.L_x_1:


//--------------------- .nv.shared.reserved.0     --------------------------
	.section	.nv.shared.reserved.0,"aw",@nobits
	.weak		__nv_reservedSMEM_offset_0_alias
	.size		__nv_reservedSMEM_offset_0_alias, 0, 64
	.other		__nv_reservedSMEM_offset_0_alias,@"STO_CUDA_RESERVED_SHARED STV_DEFAULT"
__nv_reservedSMEM_offset_0_alias:
	.zero		0
	.zero		64


//--------------------- .nv.constant0._Z8cuda_mulPiii --------------------------
	.section	.nv.constant0._Z8cuda_mulPiii,"a",@progbits
	.sectionflags	@""
	.align	4
.nv.constant0._Z8cuda_mulPiii:
	.zero		912


//--------------------- SYMBOLS --------------------------

	.type		.nv.reservedSmem.offset0,@object
	.size		.nv.reservedSmem.offset0,0x4
